//
// Generated by NVIDIA NVVM Compiler
//
// Compiler Build ID: CL-36424714
// Cuda compilation tools, release 13.0, V13.0.88
// Based on NVVM 20.0.0
//

.version 9.0
.target sm_100
.address_size 64

	// .globl	_Z23matrix_transpose_kernelPKfPfii
// _ZZ23matrix_transpose_kernelPKfPfiiE2sm has been demoted

.visible .entry _Z23matrix_transpose_kernelPKfPfii(
	.param .u64 .ptr .align 1 _Z23matrix_transpose_kernelPKfPfii_param_0,
	.param .u64 .ptr .align 1 _Z23matrix_transpose_kernelPKfPfii_param_1,
	.param .u32 _Z23matrix_transpose_kernelPKfPfii_param_2,
	.param .u32 _Z23matrix_transpose_kernelPKfPfii_param_3
)
{
	.reg .pred 	%p<7>;
	.reg .b32 	%r<24>;
	.reg .b32 	%f<3>;
	.reg .b64 	%rd<9>;
	// demoted variable
	.shared .align 4 .b8 _ZZ23matrix_transpose_kernelPKfPfiiE2sm[288];
	ld.param.u64 	%rd1, [_Z23matrix_transpose_kernelPKfPfii_param_0];
	ld.param.u64 	%rd2, [_Z23matrix_transpose_kernelPKfPfii_param_1];
	ld.param.u32 	%r9, [_Z23matrix_transpose_kernelPKfPfii_param_2];
	ld.param.u32 	%r10, [_Z23matrix_transpose_kernelPKfPfii_param_3];
	mov.u32 	%r11, %ctaid.y;
	shl.b32 	%r1, %r11, 3;
	mov.u32 	%r2, %tid.y;
	add.s32 	%r3, %r1, %r2;
	mov.u32 	%r12, %ctaid.x;
	shl.b32 	%r4, %r12, 3;
	mov.u32 	%r5, %tid.x;
	add.s32 	%r6, %r4, %r5;
	setp.ge.s32 	%p1, %r3, %r9;
	setp.ge.s32 	%p2, %r6, %r10;
	or.pred  	%p3, %p1, %p2;
	@%p3 bra 	$L__BB0_2;
	cvta.to.global.u64 	%rd3, %rd1;
	mad.lo.s32 	%r13, %r10, %r3, %r6;
	mul.wide.s32 	%rd4, %r13, 4;
	add.s64 	%rd5, %rd3, %rd4;
	ld.global.f32 	%f1, [%rd5];
	mov.u32 	%r14, _ZZ23matrix_transpose_kernelPKfPfiiE2sm;
	mad.lo.s32 	%r15, %r2, 36, %r14;
	shl.b32 	%r16, %r5, 2;
	add.s32 	%r17, %r15, %r16;
	st.shared.f32 	[%r17], %f1;
$L__BB0_2:
	bar.sync 	0;
	add.s32 	%r7, %r4, %r2;
	add.s32 	%r18, %r1, %r5;
	setp.ge.s32 	%p4, %r7, %r10;
	setp.ge.s32 	%p5, %r18, %r9;
	or.pred  	%p6, %p4, %p5;
	@%p6 bra 	$L__BB0_4;
	mov.u32 	%r19, _ZZ23matrix_transpose_kernelPKfPfiiE2sm;
	mad.lo.s32 	%r20, %r5, 36, %r19;
	shl.b32 	%r21, %r2, 2;
	add.s32 	%r22, %r20, %r21;
	ld.shared.f32 	%f2, [%r22];
	mad.lo.s32 	%r23, %r9, %r7, %r18;
	cvta.to.global.u64 	%rd6, %rd2;
	mul.wide.s32 	%rd7, %r23, 4;
	add.s64 	%rd8, %rd6, %rd7;
	st.global.f32 	[%rd8], %f2;
$L__BB0_4:
	ret;

}


// ===== COMPILED SASS (sm_100) =====

	.target	sm_100

	.elftype	@"ET_EXEC"


//--------------------- .note.nv.tkinfo           --------------------------
	.section	.note.nv.tkinfo,"",@"SHT_NOTE"
	.sectionflags	@"SHF_NOTE_NV_TKINFO"
	.tkinfo
        /*0018*/ 	.word	0x00000002
        /*0030*/ 	.string	""
        /*0030*/ 	.string	"ptxas"
        /*0030*/ 	.string	"Cuda compilation tools, release 13.0, V13.0.88"
        /*0030*/ 	.string	"Build cuda_13.0.r13.0/compiler.36424714_0"
        /*0030*/ 	.string	"-arch sm_100 -m 64 "



//--------------------- .note.nv.cuinfo           --------------------------
	.section	.note.nv.cuinfo,"",@"SHT_NOTE"
	.sectionflags	@"SHF_NOTE_NV_CUINFO"
        /*0018*/ 	.short	0x0002
        /*001a*/ 	.short	0x0064
        /*001c*/ 	.short	0x0082
	.zero		2


//--------------------- .nv.info                  --------------------------
	.section	.nv.info,"",@"SHT_CUDA_INFO"
	.align	4


	//----- nvinfo : EIATTR_REGCOUNT
	.align		4
        /*0000*/ 	.byte	0x04, 0x2f
        /*0002*/ 	.short	(.L_1 - .L_0)
	.align		4
.L_0:
        /*0004*/ 	.word	index@(_Z23matrix_transpose_kernelPKfPfii)
        /*0008*/ 	.word	0x0000000e


	//----- nvinfo : EIATTR_FRAME_SIZE
	.align		4
.L_1:
        /*000c*/ 	.byte	0x04, 0x11
        /*000e*/ 	.short	(.L_3 - .L_2)
	.align		4
.L_2:
        /*0010*/ 	.word	index@(_Z23matrix_transpose_kernelPKfPfii)
        /*0014*/ 	.word	0x00000000


	//----- nvinfo : EIATTR_MIN_STACK_SIZE
	.align		4
.L_3:
        /*0018*/ 	.byte	0x04, 0x12
        /*001a*/ 	.short	(.L_5 - .L_4)
	.align		4
.L_4:
        /*001c*/ 	.word	index@(_Z23matrix_transpose_kernelPKfPfii)
        /*0020*/ 	.word	0x00000000
.L_5:


//--------------------- .nv.compat                --------------------------
	.section	.nv.compat,"",@"SHT_CUDA_COMPAT_INFO"
	.align	4
        /*0000*/ 	.byte	0x02, 0x09, 0x00, 0x00, 0x02, 0x02, 0x01, 0x00, 0x02, 0x05, 0x05, 0x00, 0x03, 0x07, 0x01, 0x01
        /*0010*/ 	.byte	0x02, 0x03, 0x00, 0x00, 0x02, 0x06, 0x01, 0x00, 0x04, 0x0b, 0x08, 0x00, 0x09, 0x00, 0x00, 0x00
        /*0020*/ 	.byte	0x00, 0x00, 0x00, 0x00


//--------------------- .nv.info._Z23matrix_transpose_kernelPKfPfii --------------------------
	.section	.nv.info._Z23matrix_transpose_kernelPKfPfii,"",@"SHT_CUDA_INFO"
	.sectionflags	@""
	.align	4


	//----- nvinfo : EIATTR_CUDA_API_VERSION
	.align		4
        /*0000*/ 	.byte	0x04, 0x37
        /*0002*/ 	.short	(.L_7 - .L_6)
.L_6:
        /*0004*/ 	.word	0x00000082


	//----- nvinfo : EIATTR_KPARAM_INFO
	.align		4
.L_7:
        /*0008*/ 	.byte	0x04, 0x17
        /*000a*/ 	.short	(.L_9 - .L_8)
.L_8:
        /*000c*/ 	.word	0x00000000
        /*0010*/ 	.short	0x0003
        /*0012*/ 	.short	0x0014
        /*0014*/ 	.byte	0x00, 0xf0, 0x11, 0x00


	//----- nvinfo : EIATTR_KPARAM_INFO
	.align		4
.L_9:
        /*0018*/ 	.byte	0x04, 0x17
        /*001a*/ 	.short	(.L_11 - .L_10)
.L_10:
        /*001c*/ 	.word	0x00000000
        /*0020*/ 	.short	0x0002
        /*0022*/ 	.short	0x0010
        /*0024*/ 	.byte	0x00, 0xf0, 0x11, 0x00


	//----- nvinfo : EIATTR_KPARAM_INFO
	.align		4
.L_11:
        /*0028*/ 	.byte	0x04, 0x17
        /*002a*/ 	.short	(.L_13 - .L_12)
.L_12:
        /*002c*/ 	.word	0x00000000
        /*0030*/ 	.short	0x0001
        /*0032*/ 	.short	0x0008
        /*0034*/ 	.byte	0x00, 0xf5, 0x21, 0x00


	//----- nvinfo : EIATTR_KPARAM_INFO
	.align		4
.L_13:
        /*0038*/ 	.byte	0x04, 0x17
        /*003a*/ 	.short	(.L_15 - .L_14)
.L_14:
        /*003c*/ 	.word	0x00000000
        /*0040*/ 	.short	0x0000
        /*0042*/ 	.short	0x0000
        /*0044*/ 	.byte	0x00, 0xf5, 0x21, 0x00


	//----- nvinfo : EIATTR_SPARSE_MMA_MASK
	.align		4
.L_15:
        /*0048*/ 	.byte	0x03, 0x50
        /*004a*/ 	.short	0x0000


	//----- nvinfo : EIATTR_MAXREG_COUNT
	.align		4
        /*004c*/ 	.byte	0x03, 0x1b
        /*004e*/ 	.short	0x00ff


	//----- nvinfo : EIATTR_NUM_BARRIERS
	.align		4
        /*0050*/ 	.byte	0x02, 0x4c
        /*0052*/ 	.byte	0x01
	.zero		1


	//----- nvinfo : EIATTR_MERCURY_ISA_VERSION
	.align		4
        /*0054*/ 	.byte	0x03, 0x5f
        /*0056*/ 	.short	0x0101


	//----- nvinfo : EIATTR_VRC_CTA_INIT_COUNT
	.align		4
        /*0058*/ 	.byte	0x02, 0x4a
	.zero		1
	.zero		1


	//----- nvinfo : EIATTR_EXIT_INSTR_OFFSETS
	.align		4
        /*005c*/ 	.byte	0x04, 0x1c
        /*005e*/ 	.short	(.L_17 - .L_16)


	//   ....[0]....
.L_16:
        /*0060*/ 	.word	0x000001a0


	//   ....[1]....
        /*0064*/ 	.word	0x00000250


	//----- nvinfo : EIATTR_CBANK_PARAM_SIZE
	.align		4
.L_17:
        /*0068*/ 	.byte	0x03, 0x19
        /*006a*/ 	.short	0x0018


	//----- nvinfo : EIATTR_PARAM_CBANK
	.align		4
        /*006c*/ 	.byte	0x04, 0x0a
        /*006e*/ 	.short	(.L_19 - .L_18)
	.align		4
.L_18:
        /*0070*/ 	.word	index@(.nv.constant0._Z23matrix_transpose_kernelPKfPfii)
        /*0074*/ 	.short	0x0380
        /*0076*/ 	.short	0x0018


	//----- nvinfo : EIATTR_SW_WAR
	.align		4
.L_19:
        /*0078*/ 	.byte	0x04, 0x36
        /*007a*/ 	.short	(.L_21 - .L_20)
.L_20:
        /*007c*/ 	.word	0x00000008
.L_21:


//--------------------- .nv.callgraph             --------------------------
	.section	.nv.callgraph,"",@"SHT_CUDA_CALLGRAPH"
	.align	4
	.sectionentsize	8
	.align		4
        /*0000*/ 	.word	0x00000000
	.align		4
        /*0004*/ 	.word	0xffffffff
	.align		4
        /*0008*/ 	.word	0x00000000
	.align		4
        /*000c*/ 	.word	0xfffffffe
	.align		4
        /*0010*/ 	.word	0x00000000
	.align		4
        /*0014*/ 	.word	0xfffffffd
	.align		4
        /*0018*/ 	.word	0x00000000
	.align		4
        /*001c*/ 	.word	0xfffffffc


//--------------------- .text._Z23matrix_transpose_kernelPKfPfii --------------------------
	.section	.text._Z23matrix_transpose_kernelPKfPfii,"ax",@progbits
	.align	128
        .global         _Z23matrix_transpose_kernelPKfPfii
        .type           _Z23matrix_transpose_kernelPKfPfii,@function
        .size           _Z23matrix_transpose_kernelPKfPfii,(.L_x_1 - _Z23matrix_transpose_kernelPKfPfii)
        .other          _Z23matrix_transpose_kernelPKfPfii,@"STO_CUDA_ENTRY STV_DEFAULT"
_Z23matrix_transpose_kernelPKfPfii:
.text._Z23matrix_transpose_kernelPKfPfii:
[----:B------:R-:W-:Y:S01]  /*0000*/  LDC R1, c[0x0][0x37c] ;  /* 0x0000df00ff017b82 */ /* 0x000fe20000000800 */
[----:B------:R-:W0:Y:S01]  /*0010*/  S2R R11, SR_TID.X ;  /* 0x00000000000b7919 */ /* 0x000e220000002100 */
[----:B------:R-:W1:Y:S01]  /*0020*/  LDCU.64 UR6, c[0x0][0x390] ;  /* 0x00007200ff0677ac */ /* 0x000e620008000a00 */
[----:B------:R-:W0:Y:S01]  /*0030*/  S2R R4, SR_CTAID.X ;  /* 0x0000000000047919 */ /* 0x000e220000002500 */
[----:B------:R-:W2:Y:S01]  /*0040*/  LDCU.64 UR4, c[0x0][0x358] ;  /* 0x00006b00ff0477ac */ /* 0x000ea20008000a00 */
[----:B------:R-:W3:Y:S01]  /*0050*/  S2R R7, SR_CTAID.Y ;  /* 0x0000000000077919 */ /* 0x000ee20000002600 */
[----:B------:R-:W3:Y:S01]  /*0060*/  S2R R9, SR_TID.Y ;  /* 0x0000000000097919 */ /* 0x000ee20000002200 */
[----:B0-----:R-:W-:-:S05]  /*0070*/  IMAD R5, R4, 0x8, R11 ;  /* 0x0000000804057824 */ /* 0x001fca00078e020b */
[----:B-1----:R-:W-:Y:S01]  /*0080*/  ISETP.GE.AND P0, PT, R5, UR7, PT ;  /* 0x0000000705007c0c */ /* 0x002fe2000bf06270 */
[----:B---3--:R-:W-:-:S05]  /*0090*/  IMAD R0, R7, 0x8, R9 ;  /* 0x0000000807007824 */ /* 0x008fca00078e0209 */
[----:B------:R-:W-:-:S13]  /*00a0*/  ISETP.GE.OR P0, PT, R0, UR6, P0 ;  /* 0x0000000600007c0c */ /* 0x000fda0008706670 */
[----:B------:R-:W0:Y:S01]  /*00b0*/  @!P0 LDC.64 R2, c[0x0][0x380] ;  /* 0x0000e000ff028b82 */ /* 0x000e220000000a00 */
[----:B------:R-:W-:-:S04]  /*00c0*/  @!P0 IMAD R5, R0, UR7, R5 ;  /* 0x0000000700058c24 */ /* 0x000fc8000f8e0205 */
[----:B0-----:R-:W-:-:S06]  /*00d0*/  @!P0 IMAD.WIDE R2, R5, 0x4, R2 ;  /* 0x0000000405028825 */ /* 0x001fcc00078e0202 */
[----:B--2---:R-:W2:Y:S01]  /*00e0*/  @!P0 LDG.E R2, desc[UR4][R2.64] ;  /* 0x0000000402028981 */ /* 0x004ea2000c1e1900 */
[----:B------:R-:W-:Y:S01]  /*00f0*/  @!P0 MOV R0, 0x400 ;  /* 0x0000040000008802 */ /* 0x000fe20000000f00 */
[----:B------:R-:W-:Y:S01]  /*0100*/  IMAD R4, R4, 0x8, R9 ;  /* 0x0000000804047824 */ /* 0x000fe200078e0209 */
[----:B------:R-:W-:Y:S01]  /*0110*/  LEA R7, R7, R11, 0x3 ;  /* 0x0000000b07077211 */ /* 0x000fe200078e18ff */
[----:B------:R-:W0:Y:S03]  /*0120*/  @!P0 S2R R5, SR_CgaCtaId ;  /* 0x0000000000058919 */ /* 0x000e260000008800 */
[----:B------:R-:W-:-:S04]  /*0130*/  ISETP.GE.AND P1, PT, R7, UR6, PT ;  /* 0x0000000607007c0c */ /* 0x000fc8000bf26270 */
[----:B------:R-:W-:Y:S02]  /*0140*/  ISETP.GE.OR P1, PT, R4, UR7, P1 ;  /* 0x0000000704007c0c */ /* 0x000fe40008f26670 */
[----:B0-----:R-:W-:-:S05]  /*0150*/  @!P0 LEA R0, R5, R0, 0x18 ;  /* 0x0000000005008211 */ /* 0x001fca00078ec0ff */
[----:B------:R-:W-:-:S05]  /*0160*/  @!P0 IMAD R0, R9, 0x24, R0 ;  /* 0x0000002409008824 */ /* 0x000fca00078e0200 */
[----:B------:R-:W-:-:S05]  /*0170*/  @!P0 LEA R5, R11, R0, 0x2 ;  /* 0x000000000b058211 */ /* 0x000fca00078e10ff */
[----:B--2---:R0:W-:Y:S01]  /*0180*/  @!P0 STS [R5], R2 ;  /* 0x0000000205008388 */ /* 0x0041e20000000800 */
[----:B------:R-:W-:Y:S06]  /*0190*/  BAR.SYNC.DEFER_BLOCKING 0x0 ;  /* 0x0000000000007b1d */ /* 0x000fec0000010000 */
[----:B------:R-:W-:Y:S05]  /*01a0*/  @P1 EXIT ;  /* 0x000000000000194d */ /* 0x000fea0003800000 */
[----:B------:R-:W1:Y:S01]  /*01b0*/  S2R R3, SR_CgaCtaId ;  /* 0x0000000000037919 */ /* 0x000e620000008800 */
[----:B------:R-:W-:Y:S01]  /*01c0*/  MOV R0, 0x400 ;  /* 0x0000040000007802 */ /* 0x000fe20000000f00 */
[----:B------:R-:W-:-:S03]  /*01d0*/  IMAD R7, R4, UR6, R7 ;  /* 0x0000000604077c24 */ /* 0x000fc6000f8e0207 */
[----:B-1----:R-:W-:Y:S02]  /*01e0*/  LEA R0, R3, R0, 0x18 ;  /* 0x0000000003007211 */ /* 0x002fe400078ec0ff */
[----:B0-----:R-:W0:Y:S03]  /*01f0*/  LDC.64 R2, c[0x0][0x388] ;  /* 0x0000e200ff027b82 */ /* 0x001e260000000a00 */
[----:B------:R-:W-:-:S04]  /*0200*/  IMAD R0, R11, 0x24, R0 ;  /* 0x000000240b007824 */ /* 0x000fc800078e0200 */
[----:B------:R-:W-:-:S05]  /*0210*/  IMAD R0, R9, 0x4, R0 ;  /* 0x0000000409007824 */ /* 0x000fca00078e0200 */
[----:B------:R-:W1:Y:S01]  /*0220*/  LDS R5, [R0] ;  /* 0x0000000000057984 */ /* 0x000e620000000800 */
[----:B0-----:R-:W-:-:S05]  /*0230*/  IMAD.WIDE R2, R7, 0x4, R2 ;  /* 0x0000000407027825 */ /* 0x001fca00078e0202 */
[----:B-1----:R-:W-:Y:S01]  /*0240*/  STG.E desc[UR4][R2.64], R5 ;  /* 0x0000000502007986 */ /* 0x002fe2000c101904 */
[----:B------:R-:W-:Y:S05]  /*0250*/  EXIT ;  /* 0x000000000000794d */ /* 0x000fea0003800000 */
.L_x_0:
[----:B------:R-:W-:-:S00]  /*0260*/  BRA `(.L_x_0) ;  /* 0xfffffffc00fc7947 */ /* 0x000fc0000383ffff */
[----:B------:R-:W-:-:S00]  /*0270*/  NOP ;  /* 0x0000000000007918 */ /* 0x000fc00000000000 */
        /* <DEDUP_REMOVED lines=8> */
.L_x_1:


//--------------------- .nv.shared._Z23matrix_transpose_kernelPKfPfii --------------------------
	.section	.nv.shared._Z23matrix_transpose_kernelPKfPfii,"aw",@nobits
	.sectionflags	@""
	.align	4
.nv.shared._Z23matrix_transpose_kernelPKfPfii:
	.zero		1312


//--------------------- .nv.shared.reserved.0     --------------------------
	.section	.nv.shared.reserved.0,"aw",@nobits
	.weak		__nv_reservedSMEM_offset_0_alias
	.size		__nv_reservedSMEM_offset_0_alias, 0, 64
	.other		__nv_reservedSMEM_offset_0_alias,@"STO_CUDA_RESERVED_SHARED STV_DEFAULT"
__nv_reservedSMEM_offset_0_alias:
	.zero		0
	.zero		64


//--------------------- .nv.constant0._Z23matrix_transpose_kernelPKfPfii --------------------------
	.section	.nv.constant0._Z23matrix_transpose_kernelPKfPfii,"a",@progbits
	.sectionflags	@""
	.align	4
.nv.constant0._Z23matrix_transpose_kernelPKfPfii:
	.zero		920


//--------------------- SYMBOLS --------------------------

	.type		.nv.reservedSmem.offset0,@object
	.size		.nv.reservedSmem.offset0,0x4
	.type		.nv.reservedSmem.cap,@object
	.size		.nv.reservedSmem.cap,0x4
